//
// Generated by NVIDIA NVVM Compiler
//
// Compiler Build ID: CL-36424714
// Cuda compilation tools, release 13.0, V13.0.88
// Based on NVVM 20.0.0
//

.version 9.0
.target sm_100
.address_size 64

	// .globl	_Z3addPi

.visible .entry _Z3addPi(
	.param .u64 .ptr .align 1 _Z3addPi_param_0
)
{
	.reg .b32 	%r<2>;
	.reg .b64 	%rd<3>;

	ld.param.u64 	%rd1, [_Z3addPi_param_0];
	cvta.to.global.u64 	%rd2, %rd1;
	mov.b32 	%r1, 0;
	st.global.u32 	[%rd2], %r1;
	ret;

}


// ===== COMPILED SASS (sm_100) =====

	.target	sm_100

	.elftype	@"ET_EXEC"


//--------------------- .note.nv.tkinfo           --------------------------
	.section	.note.nv.tkinfo,"",@"SHT_NOTE"
	.sectionflags	@"SHF_NOTE_NV_TKINFO"
	.tkinfo
        /*0018*/ 	.word	0x00000002
        /*0030*/ 	.string	""
        /*0030*/ 	.string	"ptxas"
        /*0030*/ 	.string	"Cuda compilation tools, release 13.0, V13.0.88"
        /*0030*/ 	.string	"Build cuda_13.0.r13.0/compiler.36424714_0"
        /*0030*/ 	.string	"-arch sm_100 -m 64 "



//--------------------- .note.nv.cuinfo           --------------------------
	.section	.note.nv.cuinfo,"",@"SHT_NOTE"
	.sectionflags	@"SHF_NOTE_NV_CUINFO"
        /*0018*/ 	.short	0x0002
        /*001a*/ 	.short	0x0064
        /*001c*/ 	.short	0x0082
	.zero		2


//--------------------- .nv.info                  --------------------------
	.section	.nv.info,"",@"SHT_CUDA_INFO"
	.align	4


	//----- nvinfo : EIATTR_REGCOUNT
	.align		4
        /*0000*/ 	.byte	0x04, 0x2f
        /*0002*/ 	.short	(.L_1 - .L_0)
	.align		4
.L_0:
        /*0004*/ 	.word	index@(_Z3addPi)
        /*0008*/ 	.word	0x00000006


	//----- nvinfo : EIATTR_FRAME_SIZE
	.align		4
.L_1:
        /*000c*/ 	.byte	0x04, 0x11
        /*000e*/ 	.short	(.L_3 - .L_2)
	.align		4
.L_2:
        /*0010*/ 	.word	index@(_Z3addPi)
        /*0014*/ 	.word	0x00000000


	//----- nvinfo : EIATTR_MIN_STACK_SIZE
	.align		4
.L_3:
        /*0018*/ 	.byte	0x04, 0x12
        /*001a*/ 	.short	(.L_5 - .L_4)
	.align		4
.L_4:
        /*001c*/ 	.word	index@(_Z3addPi)
        /*0020*/ 	.word	0x00000000
.L_5:


//--------------------- .nv.compat                --------------------------
	.section	.nv.compat,"",@"SHT_CUDA_COMPAT_INFO"
	.align	4
        /*0000*/ 	.byte	0x02, 0x09, 0x00, 0x00, 0x02, 0x02, 0x01, 0x00, 0x02, 0x05, 0x05, 0x00, 0x03, 0x07, 0x01, 0x01
        /*0010*/ 	.byte	0x02, 0x03, 0x00, 0x00, 0x02, 0x06, 0x01, 0x00, 0x04, 0x0b, 0x08, 0x00, 0x09, 0x00, 0x00, 0x00
        /*0020*/ 	.byte	0x00, 0x00, 0x00, 0x00


//--------------------- .nv.info._Z3addPi         --------------------------
	.section	.nv.info._Z3addPi,"",@"SHT_CUDA_INFO"
	.sectionflags	@""
	.align	4


	//----- nvinfo : EIATTR_CUDA_API_VERSION
	.align		4
        /*0000*/ 	.byte	0x04, 0x37
        /*0002*/ 	.short	(.L_7 - .L_6)
.L_6:
        /*0004*/ 	.word	0x00000082


	//----- nvinfo : EIATTR_KPARAM_INFO
	.align		4
.L_7:
        /*0008*/ 	.byte	0x04, 0x17
        /*000a*/ 	.short	(.L_9 - .L_8)
.L_8:
        /*000c*/ 	.word	0x00000000
        /*0010*/ 	.short	0x0000
        /*0012*/ 	.short	0x0000
        /*0014*/ 	.byte	0x00, 0xf5, 0x21, 0x00


	//----- nvinfo : EIATTR_SPARSE_MMA_MASK
	.align		4
.L_9:
        /*0018*/ 	.byte	0x03, 0x50
        /*001a*/ 	.short	0x0000


	//----- nvinfo : EIATTR_MAXREG_COUNT
	.align		4
        /*001c*/ 	.byte	0x03, 0x1b
        /*001e*/ 	.short	0x00ff


	//----- nvinfo : EIATTR_MERCURY_ISA_VERSION
	.align		4
        /*0020*/ 	.byte	0x03, 0x5f
        /*0022*/ 	.short	0x0101


	//----- nvinfo : EIATTR_VRC_CTA_INIT_COUNT
	.align		4
        /*0024*/ 	.byte	0x02, 0x4a
	.zero		1
	.zero		1


	//----- nvinfo : EIATTR_EXIT_INSTR_OFFSETS
	.align		4
        /*0028*/ 	.byte	0x04, 0x1c
        /*002a*/ 	.short	(.L_11 - .L_10)


	//   ....[0]....
.L_10:
        /*002c*/ 	.word	0x00000040


	//----- nvinfo : EIATTR_CBANK_PARAM_SIZE
	.align		4
.L_11:
        /*0030*/ 	.byte	0x03, 0x19
        /*0032*/ 	.short	0x0008


	//----- nvinfo : EIATTR_PARAM_CBANK
	.align		4
        /*0034*/ 	.byte	0x04, 0x0a
        /*0036*/ 	.short	(.L_13 - .L_12)
	.align		4
.L_12:
        /*0038*/ 	.word	index@(.nv.constant0._Z3addPi)
        /*003c*/ 	.short	0x0380
        /*003e*/ 	.short	0x0008


	//----- nvinfo : EIATTR_SW_WAR
	.align		4
.L_13:
        /*0040*/ 	.byte	0x04, 0x36
        /*0042*/ 	.short	(.L_15 - .L_14)
.L_14:
        /*0044*/ 	.word	0x00000008
.L_15:


//--------------------- .nv.callgraph             --------------------------
	.section	.nv.callgraph,"",@"SHT_CUDA_CALLGRAPH"
	.align	4
	.sectionentsize	8
	.align		4
        /*0000*/ 	.word	0x00000000
	.align		4
        /*0004*/ 	.word	0xffffffff
	.align		4
        /*0008*/ 	.word	0x00000000
	.align		4
        /*000c*/ 	.word	0xfffffffe
	.align		4
        /*0010*/ 	.word	0x00000000
	.align		4
        /*0014*/ 	.word	0xfffffffd
	.align		4
        /*0018*/ 	.word	0x00000000
	.align		4
        /*001c*/ 	.word	0xfffffffc


//--------------------- .text._Z3addPi            --------------------------
	.section	.text._Z3addPi,"ax",@progbits
	.align	128
        .global         _Z3addPi
        .type           _Z3addPi,@function
        .size           _Z3addPi,(.L_x_1 - _Z3addPi)
        .other          _Z3addPi,@"STO_CUDA_ENTRY STV_DEFAULT"
_Z3addPi:
.text._Z3addPi:
[----:B------:R-:W-:Y:S08]  /*0000*/  LDC R1, c[0x0][0x37c] ;  /* 0x0000df00ff017b82 */ /* 0x000ff00000000800 */
[----:B------:R-:W0:Y:S01]  /*0010*/  LDC.64 R2, c[0x0][0x380] ;  /* 0x0000e000ff027b82 */ /* 0x000e220000000a00 */
[----:B------:R-:W0:Y:S02]  /*0020*/  LDCU.64 UR4, c[0x0][0x358] ;  /* 0x00006b00ff0477ac */ /* 0x000e240008000a00 */
[----:B0-----:R-:W-:Y:S01]  /*0030*/  STG.E desc[UR4][R2.64], RZ ;  /* 0x000000ff02007986 */ /* 0x001fe2000c101904 */
[----:B------:R-:W-:Y:S05]  /*0040*/  EXIT ;  /* 0x000000000000794d */ /* 0x000fea0003800000 */
.L_x_0:
[----:B------:R-:W-:-:S00]  /*0050*/  BRA `(.L_x_0) ;  /* 0xfffffffc00fc7947 */ /* 0x000fc0000383ffff */
[----:B------:R-:W-:-:S00]  /*0060*/  NOP ;  /* 0x0000000000007918 */ /* 0x000fc00000000000 */
        /* <DEDUP_REMOVED lines=9> */
.L_x_1:


//--------------------- .nv.shared.reserved.0     --------------------------
	.section	.nv.shared.reserved.0,"aw",@nobits
	.weak		__nv_reservedSMEM_offset_0_alias
	.size		__nv_reservedSMEM_offset_0_alias, 0, 64
	.other		__nv_reservedSMEM_offset_0_alias,@"STO_CUDA_RESERVED_SHARED STV_DEFAULT"
__nv_reservedSMEM_offset_0_alias:
	.zero		0
	.zero		64


//--------------------- .nv.constant0._Z3addPi    --------------------------
	.section	.nv.constant0._Z3addPi,"a",@progbits
	.sectionflags	@""
	.align	4
.nv.constant0._Z3addPi:
	.zero		904


//--------------------- SYMBOLS --------------------------

	.type		.nv.reservedSmem.offset0,@object
	.size		.nv.reservedSmem.offset0,0x4
